//
// Generated by NVIDIA NVVM Compiler
//
// Compiler Build ID: CL-36424714
// Cuda compilation tools, release 13.0, V13.0.88
// Based on NVVM 20.0.0
//

.version 9.0
.target sm_100
.address_size 64

	// .globl	_Z9matrixMulPiS_S_i

.visible .entry _Z9matrixMulPiS_S_i(
	.param .u64 .ptr .align 1 _Z9matrixMulPiS_S_i_param_0,
	.param .u64 .ptr .align 1 _Z9matrixMulPiS_S_i_param_1,
	.param .u64 .ptr .align 1 _Z9matrixMulPiS_S_i_param_2,
	.param .u32 _Z9matrixMulPiS_S_i_param_3
)
{
	.reg .pred 	%p<10>;
	.reg .b32 	%r<95>;
	.reg .b64 	%rd<66>;

	ld.param.u64 	%rd14, [_Z9matrixMulPiS_S_i_param_0];
	ld.param.u64 	%rd15, [_Z9matrixMulPiS_S_i_param_1];
	ld.param.u64 	%rd16, [_Z9matrixMulPiS_S_i_param_2];
	ld.param.u32 	%r23, [_Z9matrixMulPiS_S_i_param_3];
	cvta.to.global.u64 	%rd1, %rd15;
	cvta.to.global.u64 	%rd2, %rd14;
	cvta.to.global.u64 	%rd17, %rd16;
	mov.u32 	%r24, %ctaid.y;
	mov.u32 	%r25, %ntid.y;
	mov.u32 	%r26, %tid.y;
	mad.lo.s32 	%r27, %r24, %r25, %r26;
	mov.u32 	%r28, %ctaid.x;
	mov.u32 	%r29, %ntid.x;
	mov.u32 	%r30, %tid.x;
	mad.lo.s32 	%r1, %r28, %r29, %r30;
	mul.lo.s32 	%r2, %r23, %r27;
	add.s32 	%r31, %r2, %r1;
	mul.wide.s32 	%rd18, %r31, 4;
	add.s64 	%rd3, %rd17, %rd18;
	mov.b32 	%r32, 0;
	st.global.u32 	[%rd3], %r32;
	setp.lt.s32 	%p1, %r23, 1;
	@%p1 bra 	$L__BB0_12;
	and.b32  	%r3, %r23, 7;
	setp.lt.u32 	%p2, %r23, 8;
	mov.b32 	%r89, 0;
	mov.u32 	%r92, %r89;
	@%p2 bra 	$L__BB0_4;
	and.b32  	%r35, %r23, 2147483640;
	neg.s32 	%r87, %r35;
	mul.wide.u32 	%rd19, %r23, 4;
	add.s64 	%rd4, %rd1, %rd19;
	mul.wide.u32 	%rd20, %r23, 8;
	add.s64 	%rd5, %rd1, %rd20;
	mul.wide.u32 	%rd21, %r23, 12;
	add.s64 	%rd6, %rd1, %rd21;
	mul.wide.u32 	%rd22, %r23, 16;
	add.s64 	%rd7, %rd1, %rd22;
	mul.wide.u32 	%rd23, %r23, 20;
	add.s64 	%rd8, %rd1, %rd23;
	mul.wide.u32 	%rd24, %r23, 24;
	add.s64 	%rd9, %rd1, %rd24;
	mul.wide.u32 	%rd25, %r23, 28;
	add.s64 	%rd10, %rd1, %rd25;
	mul.wide.u32 	%rd26, %r2, 4;
	add.s64 	%rd27, %rd26, %rd2;
	add.s64 	%rd65, %rd27, 16;
	mov.b32 	%r89, 0;
	mov.u32 	%r86, %r1;
$L__BB0_3:
	.pragma "nounroll";
	and.b32  	%r92, %r23, 2147483640;
	mul.wide.s32 	%rd28, %r86, 4;
	add.s64 	%rd29, %rd4, %rd28;
	add.s64 	%rd30, %rd5, %rd28;
	add.s64 	%rd31, %rd6, %rd28;
	add.s64 	%rd32, %rd7, %rd28;
	add.s64 	%rd33, %rd8, %rd28;
	add.s64 	%rd34, %rd9, %rd28;
	add.s64 	%rd35, %rd10, %rd28;
	add.s64 	%rd36, %rd1, %rd28;
	ld.global.u32 	%r36, [%rd65+-16];
	ld.global.u32 	%r37, [%rd36];
	mad.lo.s32 	%r38, %r37, %r36, %r89;
	st.global.u32 	[%rd3], %r38;
	ld.global.u32 	%r39, [%rd65+-12];
	ld.global.u32 	%r40, [%rd29];
	mad.lo.s32 	%r41, %r40, %r39, %r38;
	st.global.u32 	[%rd3], %r41;
	ld.global.u32 	%r42, [%rd65+-8];
	ld.global.u32 	%r43, [%rd30];
	mad.lo.s32 	%r44, %r43, %r42, %r41;
	st.global.u32 	[%rd3], %r44;
	ld.global.u32 	%r45, [%rd65+-4];
	ld.global.u32 	%r46, [%rd31];
	mad.lo.s32 	%r47, %r46, %r45, %r44;
	st.global.u32 	[%rd3], %r47;
	ld.global.u32 	%r48, [%rd65];
	ld.global.u32 	%r49, [%rd32];
	mad.lo.s32 	%r50, %r49, %r48, %r47;
	st.global.u32 	[%rd3], %r50;
	ld.global.u32 	%r51, [%rd65+4];
	ld.global.u32 	%r52, [%rd33];
	mad.lo.s32 	%r53, %r52, %r51, %r50;
	st.global.u32 	[%rd3], %r53;
	ld.global.u32 	%r54, [%rd65+8];
	ld.global.u32 	%r55, [%rd34];
	mad.lo.s32 	%r56, %r55, %r54, %r53;
	st.global.u32 	[%rd3], %r56;
	ld.global.u32 	%r57, [%rd65+12];
	ld.global.u32 	%r58, [%rd35];
	mad.lo.s32 	%r89, %r58, %r57, %r56;
	st.global.u32 	[%rd3], %r89;
	add.s32 	%r87, %r87, 8;
	shl.b32 	%r59, %r23, 3;
	add.s32 	%r86, %r86, %r59;
	add.s64 	%rd65, %rd65, 32;
	setp.ne.s32 	%p3, %r87, 0;
	@%p3 bra 	$L__BB0_3;
$L__BB0_4:
	setp.eq.s32 	%p4, %r3, 0;
	@%p4 bra 	$L__BB0_12;
	and.b32  	%r14, %r23, 3;
	setp.lt.u32 	%p5, %r3, 4;
	@%p5 bra 	$L__BB0_7;
	add.s32 	%r60, %r92, %r2;
	mul.wide.u32 	%rd37, %r60, 4;
	add.s64 	%rd38, %rd2, %rd37;
	ld.global.u32 	%r61, [%rd38];
	mad.lo.s32 	%r62, %r92, %r23, %r1;
	mul.wide.s32 	%rd39, %r62, 4;
	add.s64 	%rd40, %rd1, %rd39;
	ld.global.u32 	%r63, [%rd40];
	mad.lo.s32 	%r64, %r63, %r61, %r89;
	st.global.u32 	[%rd3], %r64;
	cvt.u64.u32 	%rd41, %r2;
	cvt.u64.u32 	%rd42, %r92;
	add.s64 	%rd43, %rd42, %rd41;
	shl.b64 	%rd44, %rd43, 2;
	add.s64 	%rd45, %rd2, %rd44;
	ld.global.u32 	%r65, [%rd45+4];
	mul.wide.u32 	%rd46, %r23, 4;
	add.s64 	%rd47, %rd40, %rd46;
	ld.global.u32 	%r66, [%rd47];
	mad.lo.s32 	%r67, %r66, %r65, %r64;
	st.global.u32 	[%rd3], %r67;
	ld.global.u32 	%r68, [%rd45+8];
	add.s64 	%rd48, %rd47, %rd46;
	ld.global.u32 	%r69, [%rd48];
	mad.lo.s32 	%r70, %r69, %r68, %r67;
	st.global.u32 	[%rd3], %r70;
	ld.global.u32 	%r71, [%rd45+12];
	add.s64 	%rd49, %rd48, %rd46;
	ld.global.u32 	%r72, [%rd49];
	mad.lo.s32 	%r89, %r72, %r71, %r70;
	st.global.u32 	[%rd3], %r89;
	add.s32 	%r92, %r92, 4;
$L__BB0_7:
	setp.eq.s32 	%p6, %r14, 0;
	@%p6 bra 	$L__BB0_12;
	setp.eq.s32 	%p7, %r14, 1;
	@%p7 bra 	$L__BB0_10;
	add.s32 	%r73, %r92, %r2;
	mul.wide.u32 	%rd50, %r73, 4;
	add.s64 	%rd51, %rd2, %rd50;
	ld.global.u32 	%r74, [%rd51];
	mad.lo.s32 	%r75, %r92, %r23, %r1;
	mul.wide.s32 	%rd52, %r75, 4;
	add.s64 	%rd53, %rd1, %rd52;
	ld.global.u32 	%r76, [%rd53];
	mad.lo.s32 	%r77, %r76, %r74, %r89;
	st.global.u32 	[%rd3], %r77;
	cvt.u64.u32 	%rd54, %r2;
	cvt.u64.u32 	%rd55, %r92;
	add.s64 	%rd56, %rd55, %rd54;
	shl.b64 	%rd57, %rd56, 2;
	add.s64 	%rd58, %rd2, %rd57;
	ld.global.u32 	%r78, [%rd58+4];
	mul.wide.u32 	%rd59, %r23, 4;
	add.s64 	%rd60, %rd53, %rd59;
	ld.global.u32 	%r79, [%rd60];
	mad.lo.s32 	%r89, %r79, %r78, %r77;
	st.global.u32 	[%rd3], %r89;
	add.s32 	%r92, %r92, 2;
$L__BB0_10:
	and.b32  	%r80, %r23, 1;
	setp.eq.b32 	%p8, %r80, 1;
	not.pred 	%p9, %p8;
	@%p9 bra 	$L__BB0_12;
	add.s32 	%r81, %r92, %r2;
	mul.wide.u32 	%rd61, %r81, 4;
	add.s64 	%rd62, %rd2, %rd61;
	ld.global.u32 	%r82, [%rd62];
	mad.lo.s32 	%r83, %r92, %r23, %r1;
	mul.wide.s32 	%rd63, %r83, 4;
	add.s64 	%rd64, %rd1, %rd63;
	ld.global.u32 	%r84, [%rd64];
	mad.lo.s32 	%r85, %r84, %r82, %r89;
	st.global.u32 	[%rd3], %r85;
$L__BB0_12:
	ret;

}


// ===== COMPILED SASS (sm_100) =====

	.target	sm_100

	.elftype	@"ET_EXEC"


//--------------------- .note.nv.tkinfo           --------------------------
	.section	.note.nv.tkinfo,"",@"SHT_NOTE"
	.sectionflags	@"SHF_NOTE_NV_TKINFO"
	.tkinfo
        /*0018*/ 	.word	0x00000002
        /*0030*/ 	.string	""
        /*0030*/ 	.string	"ptxas"
        /*0030*/ 	.string	"Cuda compilation tools, release 13.0, V13.0.88"
        /*0030*/ 	.string	"Build cuda_13.0.r13.0/compiler.36424714_0"
        /*0030*/ 	.string	"-arch sm_100 -m 64 "



//--------------------- .note.nv.cuinfo           --------------------------
	.section	.note.nv.cuinfo,"",@"SHT_NOTE"
	.sectionflags	@"SHF_NOTE_NV_CUINFO"
        /*0018*/ 	.short	0x0002
        /*001a*/ 	.short	0x0064
        /*001c*/ 	.short	0x0082
	.zero		2


//--------------------- .nv.info                  --------------------------
	.section	.nv.info,"",@"SHT_CUDA_INFO"
	.align	4


	//----- nvinfo : EIATTR_REGCOUNT
	.align		4
        /*0000*/ 	.byte	0x04, 0x2f
        /*0002*/ 	.short	(.L_1 - .L_0)
	.align		4
.L_0:
        /*0004*/ 	.word	index@(_Z9matrixMulPiS_S_i)
        /*0008*/ 	.word	0x00000018


	//----- nvinfo : EIATTR_FRAME_SIZE
	.align		4
.L_1:
        /*000c*/ 	.byte	0x04, 0x11
        /*000e*/ 	.short	(.L_3 - .L_2)
	.align		4
.L_2:
        /*0010*/ 	.word	index@(_Z9matrixMulPiS_S_i)
        /*0014*/ 	.word	0x00000000


	//----- nvinfo : EIATTR_MIN_STACK_SIZE
	.align		4
.L_3:
        /*0018*/ 	.byte	0x04, 0x12
        /*001a*/ 	.short	(.L_5 - .L_4)
	.align		4
.L_4:
        /*001c*/ 	.word	index@(_Z9matrixMulPiS_S_i)
        /*0020*/ 	.word	0x00000000
.L_5:


//--------------------- .nv.compat                --------------------------
	.section	.nv.compat,"",@"SHT_CUDA_COMPAT_INFO"
	.align	4
        /*0000*/ 	.byte	0x02, 0x09, 0x00, 0x00, 0x02, 0x02, 0x01, 0x00, 0x02, 0x05, 0x05, 0x00, 0x03, 0x07, 0x01, 0x01
        /*0010*/ 	.byte	0x02, 0x03, 0x00, 0x00, 0x02, 0x06, 0x01, 0x00, 0x04, 0x0b, 0x08, 0x00, 0x09, 0x00, 0x00, 0x00
        /*0020*/ 	.byte	0x00, 0x00, 0x00, 0x00


//--------------------- .nv.info._Z9matrixMulPiS_S_i --------------------------
	.section	.nv.info._Z9matrixMulPiS_S_i,"",@"SHT_CUDA_INFO"
	.sectionflags	@""
	.align	4


	//----- nvinfo : EIATTR_CUDA_API_VERSION
	.align		4
        /*0000*/ 	.byte	0x04, 0x37
        /*0002*/ 	.short	(.L_7 - .L_6)
.L_6:
        /*0004*/ 	.word	0x00000082


	//----- nvinfo : EIATTR_KPARAM_INFO
	.align		4
.L_7:
        /*0008*/ 	.byte	0x04, 0x17
        /*000a*/ 	.short	(.L_9 - .L_8)
.L_8:
        /*000c*/ 	.word	0x00000000
        /*0010*/ 	.short	0x0003
        /*0012*/ 	.short	0x0018
        /*0014*/ 	.byte	0x00, 0xf0, 0x11, 0x00


	//----- nvinfo : EIATTR_KPARAM_INFO
	.align		4
.L_9:
        /*0018*/ 	.byte	0x04, 0x17
        /*001a*/ 	.short	(.L_11 - .L_10)
.L_10:
        /*001c*/ 	.word	0x00000000
        /*0020*/ 	.short	0x0002
        /*0022*/ 	.short	0x0010
        /*0024*/ 	.byte	0x00, 0xf5, 0x21, 0x00


	//----- nvinfo : EIATTR_KPARAM_INFO
	.align		4
.L_11:
        /*0028*/ 	.byte	0x04, 0x17
        /*002a*/ 	.short	(.L_13 - .L_12)
.L_12:
        /*002c*/ 	.word	0x00000000
        /*0030*/ 	.short	0x0001
        /*0032*/ 	.short	0x0008
        /*0034*/ 	.byte	0x00, 0xf5, 0x21, 0x00


	//----- nvinfo : EIATTR_KPARAM_INFO
	.align		4
.L_13:
        /*0038*/ 	.byte	0x04, 0x17
        /*003a*/ 	.short	(.L_15 - .L_14)
.L_14:
        /*003c*/ 	.word	0x00000000
        /*0040*/ 	.short	0x0000
        /*0042*/ 	.short	0x0000
        /*0044*/ 	.byte	0x00, 0xf5, 0x21, 0x00


	//----- nvinfo : EIATTR_SPARSE_MMA_MASK
	.align		4
.L_15:
        /*0048*/ 	.byte	0x03, 0x50
        /*004a*/ 	.short	0x0000


	//----- nvinfo : EIATTR_MAXREG_COUNT
	.align		4
        /*004c*/ 	.byte	0x03, 0x1b
        /*004e*/ 	.short	0x00ff


	//----- nvinfo : EIATTR_MERCURY_ISA_VERSION
	.align		4
        /*0050*/ 	.byte	0x03, 0x5f
        /*0052*/ 	.short	0x0101


	//----- nvinfo : EIATTR_VRC_CTA_INIT_COUNT
	.align		4
        /*0054*/ 	.byte	0x02, 0x4a
	.zero		1
	.zero		1


	//----- nvinfo : EIATTR_EXIT_INSTR_OFFSETS
	.align		4
        /*0058*/ 	.byte	0x04, 0x1c
        /*005a*/ 	.short	(.L_17 - .L_16)


	//   ....[0]....
.L_16:
        /*005c*/ 	.word	0x00000120


	//   ....[1]....
        /*0060*/ 	.word	0x00000650


	//   ....[2]....
        /*0064*/ 	.word	0x000008c0


	//   ....[3]....
        /*0068*/ 	.word	0x00000a80


	//   ....[4]....
        /*006c*/ 	.word	0x00000b30


	//----- nvinfo : EIATTR_CBANK_PARAM_SIZE
	.align		4
.L_17:
        /*0070*/ 	.byte	0x03, 0x19
        /*0072*/ 	.short	0x001c


	//----- nvinfo : EIATTR_PARAM_CBANK
	.align		4
        /*0074*/ 	.byte	0x04, 0x0a
        /*0076*/ 	.short	(.L_19 - .L_18)
	.align		4
.L_18:
        /*0078*/ 	.word	index@(.nv.constant0._Z9matrixMulPiS_S_i)
        /*007c*/ 	.short	0x0380
        /*007e*/ 	.short	0x001c


	//----- nvinfo : EIATTR_SW_WAR
	.align		4
.L_19:
        /*0080*/ 	.byte	0x04, 0x36
        /*0082*/ 	.short	(.L_21 - .L_20)
.L_20:
        /*0084*/ 	.word	0x00000008
.L_21:


//--------------------- .nv.callgraph             --------------------------
	.section	.nv.callgraph,"",@"SHT_CUDA_CALLGRAPH"
	.align	4
	.sectionentsize	8
	.align		4
        /*0000*/ 	.word	0x00000000
	.align		4
        /*0004*/ 	.word	0xffffffff
	.align		4
        /*0008*/ 	.word	0x00000000
	.align		4
        /*000c*/ 	.word	0xfffffffe
	.align		4
        /*0010*/ 	.word	0x00000000
	.align		4
        /*0014*/ 	.word	0xfffffffd
	.align		4
        /*0018*/ 	.word	0x00000000
	.align		4
        /*001c*/ 	.word	0xfffffffc


//--------------------- .text._Z9matrixMulPiS_S_i --------------------------
	.section	.text._Z9matrixMulPiS_S_i,"ax",@progbits
	.align	128
        .global         _Z9matrixMulPiS_S_i
        .type           _Z9matrixMulPiS_S_i,@function
        .size           _Z9matrixMulPiS_S_i,(.L_x_5 - _Z9matrixMulPiS_S_i)
        .other          _Z9matrixMulPiS_S_i,@"STO_CUDA_ENTRY STV_DEFAULT"
_Z9matrixMulPiS_S_i:
.text._Z9matrixMulPiS_S_i:
[----:B------:R-:W-:Y:S01]  /*0000*/  LDC R1, c[0x0][0x37c] ;  /* 0x0000df00ff017b82 */ /* 0x000fe20000000800 */
[----:B------:R-:W0:Y:S07]  /*0010*/  S2R R0, SR_TID.Y ;  /* 0x0000000000007919 */ /* 0x000e2e0000002200 */
[----:B------:R-:W0:Y:S01]  /*0020*/  S2UR UR4, SR_CTAID.Y ;  /* 0x00000000000479c3 */ /* 0x000e220000002600 */
[----:B------:R-:W1:Y:S01]  /*0030*/  LDCU UR18, c[0x0][0x398] ;  /* 0x00007300ff1277ac */ /* 0x000e620008000800 */
[----:B------:R-:W2:Y:S01]  /*0040*/  S2R R7, SR_TID.X ;  /* 0x0000000000077919 */ /* 0x000ea20000002100 */
[----:B------:R-:W3:Y:S05]  /*0050*/  LDCU.64 UR16, c[0x0][0x358] ;  /* 0x00006b00ff1077ac */ /* 0x000eea0008000a00 */
[----:B------:R-:W0:Y:S08]  /*0060*/  LDC R5, c[0x0][0x364] ;  /* 0x0000d900ff057b82 */ /* 0x000e300000000800 */
[----:B------:R-:W2:Y:S01]  /*0070*/  S2UR UR5, SR_CTAID.X ;  /* 0x00000000000579c3 */ /* 0x000ea20000002500 */
[----:B-1----:R-:W-:-:S07]  /*0080*/  UISETP.GE.AND UP0, UPT, UR18, 0x1, UPT ;  /* 0x000000011200788c */ /* 0x002fce000bf06270 */
[----:B------:R-:W2:Y:S01]  /*0090*/  LDC R4, c[0x0][0x360] ;  /* 0x0000d800ff047b82 */ /* 0x000ea20000000800 */
[----:B------:R-:W-:-:S07]  /*00a0*/  PLOP3.LUT P0, PT, PT, PT, UP0, 0x80, 0x8 ;  /* 0x000000000008781c */ /* 0x000fce0003f0f008 */
[----:B------:R-:W1:Y:S01]  /*00b0*/  LDC.64 R2, c[0x0][0x390] ;  /* 0x0000e400ff027b82 */ /* 0x000e620000000a00 */
[----:B0-----:R-:W-:-:S04]  /*00c0*/  IMAD R5, R5, UR4, R0 ;  /* 0x0000000405057c24 */ /* 0x001fc8000f8e0200 */
[----:B------:R-:W-:Y:S02]  /*00d0*/  IMAD R5, R5, UR18, RZ ;  /* 0x0000001205057c24 */ /* 0x000fe4000f8e02ff */
[----:B--2---:R-:W-:-:S05]  /*00e0*/  IMAD R0, R4, UR5, R7 ;  /* 0x0000000504007c24 */ /* 0x004fca000f8e0207 */
[----:B------:R-:W-:-:S05]  /*00f0*/  IADD3 R7, PT, PT, R0, R5, RZ ;  /* 0x0000000500077210 */ /* 0x000fca0007ffe0ff */
[----:B-1----:R-:W-:-:S05]  /*0100*/  IMAD.WIDE R2, R7, 0x4, R2 ;  /* 0x0000000407027825 */ /* 0x002fca00078e0202 */
[----:B---3--:R0:W-:Y:S01]  /*0110*/  STG.E desc[UR16][R2.64], RZ ;  /* 0x000000ff02007986 */ /* 0x0081e2000c101910 */
[----:B------:R-:W-:Y:S05]  /*0120*/  @!P0 EXIT ;  /* 0x000000000000894d */ /* 0x000fea0003800000 */
[----:B------:R-:W-:Y:S01]  /*0130*/  UISETP.GE.U32.AND UP0, UPT, UR18, 0x8, UPT ;  /* 0x000000081200788c */ /* 0x000fe2000bf06070 */
[----:B------:R-:W-:Y:S01]  /*0140*/  HFMA2 R7, -RZ, RZ, 0, 0 ;  /* 0x00000000ff077431 */ /* 0x000fe200000001ff */
[----:B------:R-:W-:-:S07]  /*0150*/  MOV R4, RZ ;  /* 0x000000ff00047202 */ /* 0x000fce0000000f00 */
[----:B------:R-:W-:Y:S05]  /*0160*/  BRA.U !UP0, `(.L_x_0) ;  /* 0x0000000508307547 */ /* 0x000fea000b800000 */
[----:B------:R-:W1:Y:S01]  /*0170*/  LDCU.128 UR20, c[0x0][0x380] ;  /* 0x00007000ff1477ac */ /* 0x000e620008000c00 */
[----:B------:R-:W-:Y:S01]  /*0180*/  MOV R4, R0 ;  /* 0x0000000000047202 */ /* 0x000fe20000000f00 */
[----:B------:R-:W-:-:S04]  /*0190*/  ULOP3.LUT UR4, UR18, 0x7ffffff8, URZ, 0xc0, !UPT ;  /* 0x7ffffff812047892 */ /* 0x000fc8000f8ec0ff */
[----:B------:R-:W-:Y:S01]  /*01a0*/  UIADD3 UR4, UPT, UPT, -UR4, URZ, URZ ;  /* 0x000000ff04047290 */ /* 0x000fe2000fffe1ff */
[----:B-1----:R-:W-:Y:S01]  /*01b0*/  MOV R6, UR20 ;  /* 0x0000001400067c02 */ /* 0x002fe20008000f00 */
[----:B------:R-:W-:Y:S01]  /*01c0*/  UIMAD.WIDE.U32 UR6, UR18, 0xc, UR22 ;  /* 0x0000000c120678a5 */ /* 0x000fe2000f8e0016 */
[----:B------:R-:W-:Y:S01]  /*01d0*/  MOV R7, UR21 ;  /* 0x0000001500077c02 */ /* 0x000fe20008000f00 */
[----:B------:R-:W-:Y:S02]  /*01e0*/  UIMAD.WIDE.U32 UR8, UR18, 0x10, UR22 ;  /* 0x00000010120878a5 */ /* 0x000fe4000f8e0016 */
[----:B------:R-:W-:Y:S01]  /*01f0*/  UIMAD.WIDE.U32 UR10, UR18, 0x14, UR22 ;  /* 0x00000014120a78a5 */ /* 0x000fe2000f8e0016 */
[----:B------:R-:W-:Y:S01]  /*0200*/  IMAD.WIDE.U32 R6, R5, 0x4, R6 ;  /* 0x0000000405067825 */ /* 0x000fe200078e0006 */
[----:B------:R-:W-:Y:S02]  /*0210*/  UIMAD.WIDE.U32 UR12, UR18, 0x18, UR22 ;  /* 0x00000018120c78a5 */ /* 0x000fe4000f8e0016 */
[----:B------:R-:W-:Y:S01]  /*0220*/  UIMAD.WIDE.U32 UR14, UR18, 0x1c, UR22 ;  /* 0x0000001c120e78a5 */ /* 0x000fe2000f8e0016 */
[----:B------:R-:W-:-:S04]  /*0230*/  IADD3 R6, P0, PT, R6, 0x10, RZ ;  /* 0x0000001006067810 */ /* 0x000fc80007f1e0ff */
[----:B------:R-:W-:Y:S02]  /*0240*/  IADD3.X R9, PT, PT, RZ, R7, RZ, P0, !PT ;  /* 0x00000007ff097210 */ /* 0x000fe400007fe4ff */
[----:B------:R-:W-:-:S07]  /*0250*/  MOV R7, RZ ;  /* 0x000000ff00077202 */ /* 0x000fce0000000f00 */
.L_x_1:
[----:B------:R-:W-:Y:S01]  /*0260*/  HFMA2 R11, -RZ, RZ, 0, 2.384185791015625e-07 ;  /* 0x00000004ff0b7431 */ /* 0x000fe200000001ff */
[----:B------:R-:W-:-:S05]  /*0270*/  MOV R8, R6 ;  /* 0x0000000600087202 */ /* 0x000fca0000000f00 */
[----:B--2---:R-:W2:Y:S01]  /*0280*/  LDG.E R6, desc[UR16][R8.64+-0x10] ;  /* 0xfffff01008067981 */ /* 0x004ea2000c1e1900 */
[----:B------:R-:W-:-:S06]  /*0290*/  IMAD.WIDE R10, R4, R11, UR22 ;  /* 0x00000016040a7e25 */ /* 0x000fcc000f8e020b */
[----:B------:R-:W2:Y:S01]  /*02a0*/  LDG.E R10, desc[UR16][R10.64] ;  /* 0x000000100a0a7981 */ /* 0x000ea2000c1e1900 */
[----:B------:R-:W-:-:S06]  /*02b0*/  UIMAD.WIDE.U32 UR20, UR18, 0x4, UR22 ;  /* 0x00000004121478a5 */ /* 0x000fcc000f8e0016 */
[----:B------:R-:W-:Y:S02]  /*02c0*/  MOV R12, UR20 ;  /* 0x00000014000c7c02 */ /* 0x000fe40008000f00 */
[----:B------:R-:W-:Y:S01]  /*02d0*/  MOV R13, UR21 ;  /* 0x00000015000d7c02 */ /* 0x000fe20008000f00 */
[----:B--2---:R-:W-:Y:S02]  /*02e0*/  IMAD R15, R6, R10, R7 ;  /* 0x0000000a060f7224 */ /* 0x004fe400078e0207 */
[----:B------:R-:W-:-:S03]  /*02f0*/  IMAD.WIDE R6, R4, 0x4, R12 ;  /* 0x0000000404067825 */ /* 0x000fc600078e020c */
[----:B------:R1:W-:Y:S04]  /*0300*/  STG.E desc[UR16][R2.64], R15 ;  /* 0x0000000f02007986 */ /* 0x0003e8000c101910 */
[----:B------:R-:W2:Y:S04]  /*0310*/  LDG.E R6, desc[UR16][R6.64] ;  /* 0x0000001006067981 */ /* 0x000ea8000c1e1900 */
[----:B------:R-:W2:Y:S01]  /*0320*/  LDG.E R14, desc[UR16][R8.64+-0xc] ;  /* 0xfffff410080e7981 */ /* 0x000ea2000c1e1900 */
[----:B------:R-:W-:-:S06]  /*0330*/  UIMAD.WIDE.U32 UR20, UR18, 0x8, UR22 ;  /* 0x00000008121478a5 */ /* 0x000fcc000f8e0016 */
[----:B------:R-:W-:Y:S02]  /*0340*/  MOV R12, UR20 ;  /* 0x00000014000c7c02 */ /* 0x000fe40008000f00 */
[----:B------:R-:W-:-:S03]  /*0350*/  MOV R13, UR21 ;  /* 0x00000015000d7c02 */ /* 0x000fc60008000f00 */
[----:B------:R-:W-:-:S04]  /*0360*/  IMAD.WIDE R10, R4, 0x4, R12 ;  /* 0x00000004040a7825 */ /* 0x000fc800078e020c */
[----:B--2---:R-:W-:-:S05]  /*0370*/  IMAD R17, R14, R6, R15 ;  /* 0x000000060e117224 */ /* 0x004fca00078e020f */
[----:B------:R2:W-:Y:S04]  /*0380*/  STG.E desc[UR16][R2.64], R17 ;  /* 0x0000001102007986 */ /* 0x0005e8000c101910 */
[----:B------:R-:W1:Y:S04]  /*0390*/  LDG.E R10, desc[UR16][R10.64] ;  /* 0x000000100a0a7981 */ /* 0x000e68000c1e1900 */
[----:B------:R-:W1:Y:S01]  /*03a0*/  LDG.E R12, desc[UR16][R8.64+-0x8] ;  /* 0xfffff810080c7981 */ /* 0x000e62000c1e1900 */
[----:B------:R-:W-:-:S05]  /*03b0*/  HFMA2 R13, -RZ, RZ, 0, 2.384185791015625e-07 ;  /* 0x00000004ff0d7431 */ /* 0x000fca00000001ff */
[----:B------:R-:W-:-:S04]  /*03c0*/  IMAD.WIDE R6, R4, R13, UR6 ;  /* 0x0000000604067e25 */ /* 0x000fc8000f8e020d */
[----:B-1----:R-:W-:-:S05]  /*03d0*/  IMAD R15, R12, R10, R17 ;  /* 0x0000000a0c0f7224 */ /* 0x002fca00078e0211 */
[----:B------:R1:W-:Y:S04]  /*03e0*/  STG.E desc[UR16][R2.64], R15 ;  /* 0x0000000f02007986 */ /* 0x0003e8000c101910 */
[----:B------:R-:W3:Y:S04]  /*03f0*/  LDG.E R6, desc[UR16][R6.64] ;  /* 0x0000001006067981 */ /* 0x000ee8000c1e1900 */
[----:B------:R-:W3:Y:S02]  /*0400*/  LDG.E R12, desc[UR16][R8.64+-0x4] ;  /* 0xfffffc10080c7981 */ /* 0x000ee4000c1e1900 */
[----:B---3--:R-:W-:-:S02]  /*0410*/  IMAD R19, R12, R6, R15 ;  /* 0x000000060c137224 */ /* 0x008fc400078e020f */
[----:B------:R-:W-:-:S03]  /*0420*/  IMAD.WIDE R12, R4, R13, UR8 ;  /* 0x00000008040c7e25 */ /* 0x000fc6000f8e020d */
[----:B------:R3:W-:Y:S04]  /*0430*/  STG.E desc[UR16][R2.64], R19 ;  /* 0x0000001302007986 */ /* 0x0007e8000c101910 */
[----:B------:R-:W2:Y:S04]  /*0440*/  LDG.E R12, desc[UR16][R12.64] ;  /* 0x000000100c0c7981 */ /* 0x000ea8000c1e1900 */
[----:B------:R-:W2:Y:S01]  /*0450*/  LDG.E R10, desc[UR16][R8.64] ;  /* 0x00000010080a7981 */ /* 0x000ea2000c1e1900 */
[----:B------:R-:W-:Y:S02]  /*0460*/  IMAD.MOV.U32 R11, RZ, RZ, 0x4 ;  /* 0x00000004ff0b7424 */ /* 0x000fe400078e00ff */
[----:B--2---:R-:W-:-:S02]  /*0470*/  IMAD R17, R10, R12, R19 ;  /* 0x0000000c0a117224 */ /* 0x004fc400078e0213 */
[----:B------:R-:W-:-:S03]  /*0480*/  IMAD.WIDE R10, R4, R11, UR10 ;  /* 0x0000000a040a7e25 */ /* 0x000fc6000f8e020b */
[----:B------:R2:W-:Y:S04]  /*0490*/  STG.E desc[UR16][R2.64], R17 ;  /* 0x0000001102007986 */ /* 0x0005e8000c101910 */
[----:B------:R-:W4:Y:S04]  /*04a0*/  LDG.E R10, desc[UR16][R10.64] ;  /* 0x000000100a0a7981 */ /* 0x000f28000c1e1900 */
[----:B------:R-:W4:Y:S01]  /*04b0*/  LDG.E R6, desc[UR16][R8.64+0x4] ;  /* 0x0000041008067981 */ /* 0x000f22000c1e1900 */
[----:B-1----:R-:W-:-:S05]  /*04c0*/  MOV R15, 0x4 ;  /* 0x00000004000f7802 */ /* 0x002fca0000000f00 */
[----:B------:R-:W-:-:S04]  /*04d0*/  IMAD.WIDE R14, R4, R15, UR12 ;  /* 0x0000000c040e7e25 */ /* 0x000fc8000f8e020f */
[----:B----4-:R-:W-:-:S05]  /*04e0*/  IMAD R21, R6, R10, R17 ;  /* 0x0000000a06157224 */ /* 0x010fca00078e0211 */
[----:B------:R2:W-:Y:S04]  /*04f0*/  STG.E desc[UR16][R2.64], R21 ;  /* 0x0000001502007986 */ /* 0x0005e8000c101910 */
[----:B------:R-:W3:Y:S04]  /*0500*/  LDG.E R14, desc[UR16][R14.64] ;  /* 0x000000100e0e7981 */ /* 0x000ee8000c1e1900 */
[----:B------:R-:W3:Y:S01]  /*0510*/  LDG.E R6, desc[UR16][R8.64+0x8] ;  /* 0x0000081008067981 */ /* 0x000ee2000c1e1900 */
[----:B------:R-:W-:-:S05]  /*0520*/  HFMA2 R13, -RZ, RZ, 0, 2.384185791015625e-07 ;  /* 0x00000004ff0d7431 */ /* 0x000fca00000001ff */
[----:B------:R-:W-:-:S04]  /*0530*/  IMAD.WIDE R12, R4, R13, UR14 ;  /* 0x0000000e040c7e25 */ /* 0x000fc8000f8e020d */
[----:B---3--:R-:W-:-:S05]  /*0540*/  IMAD R19, R6, R14, R21 ;  /* 0x0000000e06137224 */ /* 0x008fca00078e0215 */
[----:B------:R2:W-:Y:S04]  /*0550*/  STG.E desc[UR16][R2.64], R19 ;  /* 0x0000001302007986 */ /* 0x0005e8000c101910 */
[----:B------:R-:W3:Y:S04]  /*0560*/  LDG.E R12, desc[UR16][R12.64] ;  /* 0x000000100c0c7981 */ /* 0x000ee8000c1e1900 */
[----:B------:R-:W3:Y:S01]  /*0570*/  LDG.E R6, desc[UR16][R8.64+0xc] ;  /* 0x00000c1008067981 */ /* 0x000ee2000c1e1900 */
[----:B------:R-:W-:-:S04]  /*0580*/  UIADD3 UR4, UPT, UPT, UR4, 0x8, URZ ;  /* 0x0000000804047890 */ /* 0x000fc8000fffe0ff */
[----:B------:R-:W-:Y:S01]  /*0590*/  UISETP.NE.AND UP0, UPT, UR4, URZ, UPT ;  /* 0x000000ff0400728c */ /* 0x000fe2000bf05270 */
[----:B------:R-:W-:-:S04]  /*05a0*/  MOV R11, UR18 ;  /* 0x00000012000b7c02 */ /* 0x000fc80008000f00 */
[----:B------:R-:W-:Y:S01]  /*05b0*/  LEA R4, R11, R4, 0x3 ;  /* 0x000000040b047211 */ /* 0x000fe200078e18ff */
[----:B---3--:R-:W-:-:S05]  /*05c0*/  IMAD R7, R6, R12, R19 ;  /* 0x0000000c06077224 */ /* 0x008fca00078e0213 */
[----:B------:R2:W-:Y:S01]  /*05d0*/  STG.E desc[UR16][R2.64], R7 ;  /* 0x0000000702007986 */ /* 0x0005e2000c101910 */
[----:B------:R-:W-:-:S04]  /*05e0*/  IADD3 R6, P0, PT, R8, 0x20, RZ ;  /* 0x0000002008067810 */ /* 0x000fc80007f1e0ff */
[----:B------:R-:W-:Y:S01]  /*05f0*/  IADD3.X R9, PT, PT, RZ, R9, RZ, P0, !PT ;  /* 0x00000009ff097210 */ /* 0x000fe200007fe4ff */
[----:B------:R-:W-:Y:S08]  /*0600*/  BRA.U UP0, `(.L_x_1) ;  /* 0xfffffffd00147547 */ /* 0x000ff0000b83ffff */
[----:B------:R-:W-:-:S06]  /*0610*/  ULOP3.LUT UR4, UR18, 0x7ffffff8, URZ, 0xc0, !UPT ;  /* 0x7ffffff812047892 */ /* 0x000fcc000f8ec0ff */
[----:B------:R-:W-:-:S07]  /*0620*/  MOV R4, UR4 ;  /* 0x0000000400047c02 */ /* 0x000fce0008000f00 */
.L_x_0:
[----:B------:R-:W-:-:S06]  /*0630*/  ULOP3.LUT UR4, UR18, 0x7, URZ, 0xc0, !UPT ;  /* 0x0000000712047892 */ /* 0x000fcc000f8ec0ff */
[----:B------:R-:W-:-:S13]  /*0640*/  ISETP.NE.AND P0, PT, RZ, UR4, PT ;  /* 0x00000004ff007c0c */ /* 0x000fda000bf05270 */
[----:B------:R-:W-:Y:S05]  /*0650*/  @!P0 EXIT ;  /* 0x000000000000894d */ /* 0x000fea0003800000 */
[----:B------:R-:W-:Y:S02]  /*0660*/  UISETP.GE.U32.AND UP0, UPT, UR4, 0x4, UPT ;  /* 0x000000040400788c */ /* 0x000fe4000bf06070 */
[----:B------:R-:W-:-:S07]  /*0670*/  ULOP3.LUT UR4, UR18, 0x3, URZ, 0xc0, !UPT ;  /* 0x0000000312047892 */ /* 0x000fce000f8ec0ff */
[----:B------:R-:W-:Y:S05]  /*0680*/  BRA.U !UP0, `(.L_x_2) ;  /* 0x0000000108887547 */ /* 0x000fea000b800000 */
[----:B------:R-:W1:Y:S01]  /*0690*/  LDC.64 R10, c[0x0][0x380] ;  /* 0x0000e000ff0a7b82 */ /* 0x000e620000000a00 */
[----:B------:R-:W-:Y:S01]  /*06a0*/  IADD3 R9, PT, PT, R5, R4, RZ ;  /* 0x0000000405097210 */ /* 0x000fe20007ffe0ff */
[----:B------:R-:W-:Y:S01]  /*06b0*/  IMAD R15, R4, UR18, R0 ;  /* 0x00000012040f7c24 */ /* 0x000fe2000f8e0200 */
[----:B------:R-:W3:Y:S05]  /*06c0*/  LDCU.64 UR6, c[0x0][0x380] ;  /* 0x00007000ff0677ac */ /* 0x000eea0008000a00 */
[----:B------:R-:W4:Y:S01]  /*06d0*/  LDC.64 R12, c[0x0][0x388] ;  /* 0x0000e200ff0c7b82 */ /* 0x000f220000000a00 */
[----:B-1----:R-:W-:-:S06]  /*06e0*/  IMAD.WIDE.U32 R10, R9, 0x4, R10 ;  /* 0x00000004090a7825 */ /* 0x002fcc00078e000a */
[----:B------:R-:W5:Y:S01]  /*06f0*/  LDG.E R10, desc[UR16][R10.64] ;  /* 0x000000100a0a7981 */ /* 0x000f62000c1e1900 */
[----:B----4-:R-:W-:-:S05]  /*0700*/  IMAD.WIDE R12, R15, 0x4, R12 ;  /* 0x000000040f0c7825 */ /* 0x010fca00078e020c */
[----:B------:R-:W5:Y:S01]  /*0710*/  LDG.E R6, desc[UR16][R12.64] ;  /* 0x000000100c067981 */ /* 0x000f62000c1e1900 */
[----:B------:R-:W-:Y:S01]  /*0720*/  IADD3 R9, P0, PT, R5, R4, RZ ;  /* 0x0000000405097210 */ /* 0x000fe20007f1e0ff */
[----:B--2---:R-:W-:-:S03]  /*0730*/  IMAD.U32 R17, RZ, RZ, UR18 ;  /* 0x00000012ff117e24 */ /* 0x004fc6000f8e00ff */
[----:B------:R-:W-:Y:S02]  /*0740*/  IADD3.X R14, PT, PT, RZ, RZ, RZ, P0, !PT ;  /* 0x000000ffff0e7210 */ /* 0x000fe400007fe4ff */
[----:B---3--:R-:W-:-:S04]  /*0750*/  LEA R8, P0, R9, UR6, 0x2 ;  /* 0x0000000609087c11 */ /* 0x008fc8000f8010ff */
[----:B------:R-:W-:Y:S01]  /*0760*/  LEA.HI.X R9, R9, UR7, R14, 0x2, P0 ;  /* 0x0000000709097c11 */ /* 0x000fe200080f140e */
[----:B-----5:R-:W-:Y:S02]  /*0770*/  IMAD R15, R10, R6, R7 ;  /* 0x000000060a0f7224 */ /* 0x020fe400078e0207 */
[----:B------:R-:W-:-:S03]  /*0780*/  IMAD.WIDE.U32 R6, R17, 0x4, R12 ;  /* 0x0000000411067825 */ /* 0x000fc600078e000c */
[----:B------:R1:W-:Y:S04]  /*0790*/  STG.E desc[UR16][R2.64], R15 ;  /* 0x0000000f02007986 */ /* 0x0003e8000c101910 */
[----:B------:R-:W2:Y:S04]  /*07a0*/  LDG.E R11, desc[UR16][R6.64] ;  /* 0x00000010060b7981 */ /* 0x000ea8000c1e1900 */
[----:B------:R-:W2:Y:S01]  /*07b0*/  LDG.E R10, desc[UR16][R8.64+0x4] ;  /* 0x00000410080a7981 */ /* 0x000ea2000c1e1900 */
[----:B------:R-:W-:Y:S01]  /*07c0*/  MOV R13, UR18 ;  /* 0x00000012000d7c02 */ /* 0x000fe20008000f00 */
[----:B--2---:R-:W-:-:S04]  /*07d0*/  IMAD R17, R10, R11, R15 ;  /* 0x0000000b0a117224 */ /* 0x004fc800078e020f */
[----:B------:R-:W-:Y:S01]  /*07e0*/  IMAD.WIDE.U32 R10, R13, 0x4, R6 ;  /* 0x000000040d0a7825 */ /* 0x000fe200078e0006 */
        /* <DEDUP_REMOVED lines=9> */
[----:B------:R-:W-:Y:S01]  /*0880*/  IADD3 R4, PT, PT, R4, 0x4, RZ ;  /* 0x0000000404047810 */ /* 0x000fe20007ffe0ff */
[----:B--2---:R-:W-:-:S05]  /*0890*/  IMAD R7, R6, R12, R19 ;  /* 0x0000000c06077224 */ /* 0x004fca00078e0213 */
[----:B------:R1:W-:Y:S02]  /*08a0*/  STG.E desc[UR16][R2.64], R7 ;  /* 0x0000000702007986 */ /* 0x0003e4000c101910 */
.L_x_2:
[----:B------:R-:W-:-:S13]  /*08b0*/  ISETP.NE.AND P0, PT, RZ, UR4, PT ;  /* 0x00000004ff007c0c */ /* 0x000fda000bf05270 */
[----:B------:R-:W-:Y:S05]  /*08c0*/  @!P0 EXIT ;  /* 0x000000000000894d */ /* 0x000fea0003800000 */
[----:B------:R-:W-:-:S09]  /*08d0*/  UISETP.NE.AND UP0, UPT, UR4, 0x1, UPT ;  /* 0x000000010400788c */ /* 0x000fd2000bf05270 */
[----:B------:R-:W-:Y:S05]  /*08e0*/  BRA.U !UP0, `(.L_x_3) ;  /* 0x0000000108587547 */ /* 0x000fea000b800000 */
[----:B------:R-:W3:Y:S01]  /*08f0*/  LDC.64 R8, c[0x0][0x380] ;  /* 0x0000e000ff087b82 */ /* 0x000ee20000000a00 */
[----:B------:R-:W-:Y:S01]  /*0900*/  IADD3 R11, PT, PT, R5, R4, RZ ;  /* 0x00000004050b7210 */ /* 0x000fe20007ffe0ff */
[----:B-1----:R-:W-:Y:S01]  /*0910*/  IMAD R15, R4, UR18, R0 ;  /* 0x00000012040f7c24 */ /* 0x002fe2000f8e0200 */
[----:B------:R-:W1:Y:S05]  /*0920*/  LDCU.64 UR4, c[0x0][0x380] ;  /* 0x00007000ff0477ac */ /* 0x000e6a0008000a00 */
[----:B------:R-:W4:Y:S01]  /*0930*/  LDC.64 R12, c[0x0][0x388] ;  /* 0x0000e200ff0c7b82 */ /* 0x000f220000000a00 */
[----:B---3--:R-:W-:-:S06]  /*0940*/  IMAD.WIDE.U32 R10, R11, 0x4, R8 ;  /* 0x000000040b0a7825 */ /* 0x008fcc00078e0008 */
[----:B------:R-:W2:Y:S01]  /*0950*/  LDG.E R10, desc[UR16][R10.64] ;  /* 0x000000100a0a7981 */ /* 0x000ea2000c1e1900 */
[----:B----4-:R-:W-:-:S05]  /*0960*/  IMAD.WIDE R12, R15, 0x4, R12 ;  /* 0x000000040f0c7825 */ /* 0x010fca00078e020c */
[----:B------:R-:W2:Y:S01]  /*0970*/  LDG.E R6, desc[UR16][R12.64] ;  /* 0x000000100c067981 */ /* 0x000ea2000c1e1900 */
[----:B------:R-:W-:Y:S02]  /*0980*/  IADD3 R9, P0, PT, R5, R4, RZ ;  /* 0x0000000405097210 */ /* 0x000fe40007f1e0ff */
[----:B------:R-:W-:Y:S02]  /*0990*/  MOV R15, UR18 ;  /* 0x00000012000f7c02 */ /* 0x000fe40008000f00 */
[----:B------:R-:W-:Y:S02]  /*09a0*/  IADD3.X R14, PT, PT, RZ, RZ, RZ, P0, !PT ;  /* 0x000000ffff0e7210 */ /* 0x000fe400007fe4ff */
[----:B-1----:R-:W-:-:S04]  /*09b0*/  LEA R8, P0, R9, UR4, 0x2 ;  /* 0x0000000409087c11 */ /* 0x002fc8000f8010ff */
[----:B------:R-:W-:Y:S01]  /*09c0*/  LEA.HI.X R9, R9, UR5, R14, 0x2, P0 ;  /* 0x0000000509097c11 */ /* 0x000fe200080f140e */
[----:B------:R-:W-:-:S04]  /*09d0*/  IMAD.WIDE.U32 R14, R15, 0x4, R12 ;  /* 0x000000040f0e7825 */ /* 0x000fc800078e000c */
[----:B--2---:R-:W-:-:S05]  /*09e0*/  IMAD R17, R10, R6, R7 ;  /* 0x000000060a117224 */ /* 0x004fca00078e0207 */
[----:B------:R3:W-:Y:S04]  /*09f0*/  STG.E desc[UR16][R2.64], R17 ;  /* 0x0000001102007986 */ /* 0x0007e8000c101910 */
[----:B------:R-:W2:Y:S04]  /*0a00*/  LDG.E R14, desc[UR16][R14.64] ;  /* 0x000000100e0e7981 */ /* 0x000ea8000c1e1900 */
[----:B------:R-:W2:Y:S01]  /*0a10*/  LDG.E R8, desc[UR16][R8.64+0x4] ;  /* 0x0000041008087981 */ /* 0x000ea2000c1e1900 */
[----:B------:R-:W-:Y:S01]  /*0a20*/  IADD3 R4, PT, PT, R4, 0x2, RZ ;  /* 0x0000000204047810 */ /* 0x000fe20007ffe0ff */
[----:B--2---:R-:W-:-:S05]  /*0a30*/  IMAD R7, R8, R14, R17 ;  /* 0x0000000e08077224 */ /* 0x004fca00078e0211 */
[----:B------:R3:W-:Y:S02]  /*0a40*/  STG.E desc[UR16][R2.64], R7 ;  /* 0x0000000702007986 */ /* 0x0007e4000c101910 */
.L_x_3:
[----:B------:R-:W-:-:S04]  /*0a50*/  ULOP3.LUT UR4, UR18, 0x1, URZ, 0xc0, !UPT ;  /* 0x0000000112047892 */ /* 0x000fc8000f8ec0ff */
[----:B------:R-:W-:-:S06]  /*0a60*/  UISETP.NE.U32.AND UP0, UPT, UR4, 0x1, UPT ;  /* 0x000000010400788c */ /* 0x000fcc000bf05070 */
[----:B------:R-:W-:-:S13]  /*0a70*/  PLOP3.LUT P0, PT, PT, PT, UP0, 0x80, 0x8 ;  /* 0x000000000008781c */ /* 0x000fda0003f0f008 */
[----:B------:R-:W-:Y:S05]  /*0a80*/  @P0 EXIT ;  /* 0x000000000000094d */ /* 0x000fea0003800000 */
[----:B------:R-:W4:Y:S01]  /*0a90*/  LDC.64 R8, c[0x0][0x380] ;  /* 0x0000e000ff087b82 */ /* 0x000f220000000a00 */
[----:B------:R-:W-:Y:S01]  /*0aa0*/  IADD3 R5, PT, PT, R5, R4, RZ ;  /* 0x0000000405057210 */ /* 0x000fe20007ffe0ff */
[----:B------:R-:W-:-:S06]  /*0ab0*/  IMAD R13, R4, UR18, R0 ;  /* 0x00000012040d7c24 */ /* 0x000fcc000f8e0200 */
[----:B------:R-:W5:Y:S01]  /*0ac0*/  LDC.64 R10, c[0x0][0x388] ;  /* 0x0000e200ff0a7b82 */ /* 0x000f620000000a00 */
[----:B----4-:R-:W-:-:S06]  /*0ad0*/  IMAD.WIDE.U32 R4, R5, 0x4, R8 ;  /* 0x0000000405047825 */ /* 0x010fcc00078e0008 */
[----:B------:R-:W1:Y:S01]  /*0ae0*/  LDG.E R4, desc[UR16][R4.64] ;  /* 0x0000001004047981 */ /* 0x000e62000c1e1900 */
[----:B-----5:R-:W-:-:S06]  /*0af0*/  IMAD.WIDE R8, R13, 0x4, R10 ;  /* 0x000000040d087825 */ /* 0x020fcc00078e020a */
[----:B------:R-:W1:Y:S02]  /*0b00*/  LDG.E R8, desc[UR16][R8.64] ;  /* 0x0000001008087981 */ /* 0x000e64000c1e1900 */
[----:B-123--:R-:W-:-:S05]  /*0b10*/  IMAD R7, R4, R8, R7 ;  /* 0x0000000804077224 */ /* 0x00efca00078e0207 */
[----:B------:R-:W-:Y:S01]  /*0b20*/  STG.E desc[UR16][R2.64], R7 ;  /* 0x0000000702007986 */ /* 0x000fe2000c101910 */
[----:B------:R-:W-:Y:S05]  /*0b30*/  EXIT ;  /* 0x000000000000794d */ /* 0x000fea0003800000 */
.L_x_4:
[----:B------:R-:W-:-:S00]  /*0b40*/  BRA `(.L_x_4) ;  /* 0xfffffffc00fc7947 */ /* 0x000fc0000383ffff */
[----:B------:R-:W-:-:S00]  /*0b50*/  NOP ;  /* 0x0000000000007918 */ /* 0x000fc00000000000 */
        /* <DEDUP_REMOVED lines=10> */
.L_x_5:


//--------------------- .nv.shared.reserved.0     --------------------------
	.section	.nv.shared.reserved.0,"aw",@nobits
	.weak		__nv_reservedSMEM_offset_0_alias
	.size		__nv_reservedSMEM_offset_0_alias, 0, 64
	.other		__nv_reservedSMEM_offset_0_alias,@"STO_CUDA_RESERVED_SHARED STV_DEFAULT"
__nv_reservedSMEM_offset_0_alias:
	.zero		0
	.zero		64


//--------------------- .nv.constant0._Z9matrixMulPiS_S_i --------------------------
	.section	.nv.constant0._Z9matrixMulPiS_S_i,"a",@progbits
	.sectionflags	@""
	.align	4
.nv.constant0._Z9matrixMulPiS_S_i:
	.zero		924


//--------------------- SYMBOLS --------------------------

	.type		.nv.reservedSmem.offset0,@object
	.size		.nv.reservedSmem.offset0,0x4
